//
// Generated by NVIDIA NVVM Compiler
//
// Compiler Build ID: CL-36424714
// Cuda compilation tools, release 13.0, V13.0.88
// Based on NVVM 20.0.0
//

.version 9.0
.target sm_100
.address_size 64

	// .globl	_Z5kmainPj
.global .align 4 .u32 flag;
.global .align 4 .u32 dummy;

.visible .entry _Z5kmainPj(
	.param .u64 .ptr .align 1 _Z5kmainPj_param_0
)
{
	.reg .pred 	%p<2>;
	.reg .b32 	%r<4>;
	.reg .b64 	%rd<3>;

	ld.param.u64 	%rd2, [_Z5kmainPj_param_0];
	cvta.to.global.u64 	%rd1, %rd2;
	mov.u32 	%r1, %ctaid.x;
	setp.ne.s32 	%p1, %r1, 0;
	@%p1 bra 	$L__BB0_2;
	atom.global.cta.exch.b32 	%r3, [%rd1], 1;
	bra.uni 	$L__BB0_3;
$L__BB0_2:
	atom.global.cta.exch.b32 	%r2, [%rd1], 2;
$L__BB0_3:
	ret;

}


// ===== COMPILED SASS (sm_100) =====

	.target	sm_100

	.elftype	@"ET_EXEC"


//--------------------- .note.nv.tkinfo           --------------------------
	.section	.note.nv.tkinfo,"",@"SHT_NOTE"
	.sectionflags	@"SHF_NOTE_NV_TKINFO"
	.tkinfo
        /*0018*/ 	.word	0x00000002
        /*0030*/ 	.string	""
        /*0030*/ 	.string	"ptxas"
        /*0030*/ 	.string	"Cuda compilation tools, release 13.0, V13.0.88"
        /*0030*/ 	.string	"Build cuda_13.0.r13.0/compiler.36424714_0"
        /*0030*/ 	.string	"-arch sm_100 -m 64 "



//--------------------- .note.nv.cuinfo           --------------------------
	.section	.note.nv.cuinfo,"",@"SHT_NOTE"
	.sectionflags	@"SHF_NOTE_NV_CUINFO"
        /*0018*/ 	.short	0x0002
        /*001a*/ 	.short	0x0064
        /*001c*/ 	.short	0x0082
	.zero		2


//--------------------- .nv.info                  --------------------------
	.section	.nv.info,"",@"SHT_CUDA_INFO"
	.align	4


	//----- nvinfo : EIATTR_REGCOUNT
	.align		4
        /*0000*/ 	.byte	0x04, 0x2f
        /*0002*/ 	.short	(.L_3 - .L_2)
	.align		4
.L_2:
        /*0004*/ 	.word	index@(_Z5kmainPj)
        /*0008*/ 	.word	0x00000008


	//----- nvinfo : EIATTR_FRAME_SIZE
	.align		4
.L_3:
        /*000c*/ 	.byte	0x04, 0x11
        /*000e*/ 	.short	(.L_5 - .L_4)
	.align		4
.L_4:
        /*0010*/ 	.word	index@(_Z5kmainPj)
        /*0014*/ 	.word	0x00000000


	//----- nvinfo : EIATTR_MIN_STACK_SIZE
	.align		4
.L_5:
        /*0018*/ 	.byte	0x04, 0x12
        /*001a*/ 	.short	(.L_7 - .L_6)
	.align		4
.L_6:
        /*001c*/ 	.word	index@(_Z5kmainPj)
        /*0020*/ 	.word	0x00000000
.L_7:


//--------------------- .nv.compat                --------------------------
	.section	.nv.compat,"",@"SHT_CUDA_COMPAT_INFO"
	.align	4
        /*0000*/ 	.byte	0x02, 0x09, 0x00, 0x00, 0x02, 0x02, 0x01, 0x00, 0x02, 0x05, 0x05, 0x00, 0x03, 0x07, 0x01, 0x01
        /*0010*/ 	.byte	0x02, 0x03, 0x00, 0x00, 0x02, 0x06, 0x01, 0x00, 0x04, 0x0b, 0x08, 0x00, 0x09, 0x00, 0x00, 0x00
        /*0020*/ 	.byte	0x00, 0x00, 0x00, 0x00


//--------------------- .nv.info._Z5kmainPj       --------------------------
	.section	.nv.info._Z5kmainPj,"",@"SHT_CUDA_INFO"
	.sectionflags	@""
	.align	4


	//----- nvinfo : EIATTR_CUDA_API_VERSION
	.align		4
        /*0000*/ 	.byte	0x04, 0x37
        /*0002*/ 	.short	(.L_9 - .L_8)
.L_8:
        /*0004*/ 	.word	0x00000082


	//----- nvinfo : EIATTR_KPARAM_INFO
	.align		4
.L_9:
        /*0008*/ 	.byte	0x04, 0x17
        /*000a*/ 	.short	(.L_11 - .L_10)
.L_10:
        /*000c*/ 	.word	0x00000000
        /*0010*/ 	.short	0x0000
        /*0012*/ 	.short	0x0000
        /*0014*/ 	.byte	0x00, 0xf5, 0x21, 0x00


	//----- nvinfo : EIATTR_SPARSE_MMA_MASK
	.align		4
.L_11:
        /*0018*/ 	.byte	0x03, 0x50
        /*001a*/ 	.short	0x0000


	//----- nvinfo : EIATTR_MAXREG_COUNT
	.align		4
        /*001c*/ 	.byte	0x03, 0x1b
        /*001e*/ 	.short	0x00ff


	//----- nvinfo : EIATTR_MERCURY_ISA_VERSION
	.align		4
        /*0020*/ 	.byte	0x03, 0x5f
        /*0022*/ 	.short	0x0101


	//----- nvinfo : EIATTR_VRC_CTA_INIT_COUNT
	.align		4
        /*0024*/ 	.byte	0x02, 0x4a
	.zero		1
	.zero		1


	//----- nvinfo : EIATTR_EXIT_INSTR_OFFSETS
	.align		4
        /*0028*/ 	.byte	0x04, 0x1c
        /*002a*/ 	.short	(.L_13 - .L_12)


	//   ....[0]....
.L_12:
        /*002c*/ 	.word	0x00000080


	//   ....[1]....
        /*0030*/ 	.word	0x000000c0


	//----- nvinfo : EIATTR_CBANK_PARAM_SIZE
	.align		4
.L_13:
        /*0034*/ 	.byte	0x03, 0x19
        /*0036*/ 	.short	0x0008


	//----- nvinfo : EIATTR_PARAM_CBANK
	.align		4
        /*0038*/ 	.byte	0x04, 0x0a
        /*003a*/ 	.short	(.L_15 - .L_14)
	.align		4
.L_14:
        /*003c*/ 	.word	index@(.nv.constant0._Z5kmainPj)
        /*0040*/ 	.short	0x0380
        /*0042*/ 	.short	0x0008


	//----- nvinfo : EIATTR_SW_WAR
	.align		4
.L_15:
        /*0044*/ 	.byte	0x04, 0x36
        /*0046*/ 	.short	(.L_17 - .L_16)
.L_16:
        /*0048*/ 	.word	0x00000008
.L_17:


//--------------------- .nv.callgraph             --------------------------
	.section	.nv.callgraph,"",@"SHT_CUDA_CALLGRAPH"
	.align	4
	.sectionentsize	8
	.align		4
        /*0000*/ 	.word	0x00000000
	.align		4
        /*0004*/ 	.word	0xffffffff
	.align		4
        /*0008*/ 	.word	0x00000000
	.align		4
        /*000c*/ 	.word	0xfffffffe
	.align		4
        /*0010*/ 	.word	0x00000000
	.align		4
        /*0014*/ 	.word	0xfffffffd
	.align		4
        /*0018*/ 	.word	0x00000000
	.align		4
        /*001c*/ 	.word	0xfffffffc


//--------------------- .nv.constant4             --------------------------
	.section	.nv.constant4,"a",@progbits
	.align	8
	.align		8
.nv.constant4:
        /*0000*/ 	.dword	flag
	.align		8
        /*0008*/ 	.dword	dummy


//--------------------- .text._Z5kmainPj          --------------------------
	.section	.text._Z5kmainPj,"ax",@progbits
	.align	128
        .global         _Z5kmainPj
        .type           _Z5kmainPj,@function
        .size           _Z5kmainPj,(.L_x_2 - _Z5kmainPj)
        .other          _Z5kmainPj,@"STO_CUDA_ENTRY STV_DEFAULT"
_Z5kmainPj:
.text._Z5kmainPj:
[----:B------:R-:W-:Y:S08]  /*0000*/  LDC R1, c[0x0][0x37c] ;  /* 0x0000df00ff017b82 */ /* 0x000ff00000000800 */
[----:B------:R-:W0:Y:S02]  /*0010*/  S2UR UR4, SR_CTAID.X ;  /* 0x00000000000479c3 */ /* 0x000e240000002500 */
[----:B0-----:R-:W-:Y:S01]  /*0020*/  UISETP.NE.AND UP0, UPT, UR4, URZ, UPT ;  /* 0x000000ff0400728c */ /* 0x001fe2000bf05270 */
[----:B------:R-:W0:Y:S08]  /*0030*/  LDCU.64 UR4, c[0x0][0x358] ;  /* 0x00006b00ff0477ac */ /* 0x000e300008000a00 */
[----:B------:R-:W-:Y:S05]  /*0040*/  BRA.U UP0, `(.L_x_0) ;  /* 0x0000000100107547 */ /* 0x000fea000b800000 */
[----:B------:R-:W0:Y:S01]  /*0050*/  LDC.64 R2, c[0x0][0x380] ;  /* 0x0000e000ff027b82 */ /* 0x000e220000000a00 */
[----:B------:R-:W-:-:S05]  /*0060*/  HFMA2 R5, -RZ, RZ, 0, 5.9604644775390625e-08 ;  /* 0x00000001ff057431 */ /* 0x000fca00000001ff */
[----:B0-----:R-:W-:Y:S01]  /*0070*/  ATOMG.E.EXCH.STRONG.SM PT, RZ, desc[UR4][R2.64], R5 ;  /* 0x8000000502ff79a8 */ /* 0x001fe2000c1eb104 */
[----:B------:R-:W-:Y:S05]  /*0080*/  EXIT ;  /* 0x000000000000794d */ /* 0x000fea0003800000 */
.L_x_0:
[----:B------:R-:W0:Y:S01]  /*0090*/  LDC.64 R2, c[0x0][0x380] ;  /* 0x0000e000ff027b82 */ /* 0x000e220000000a00 */
[----:B------:R-:W-:-:S05]  /*00a0*/  HFMA2 R5, -RZ, RZ, 0, 1.1920928955078125e-07 ;  /* 0x00000002ff057431 */ /* 0x000fca00000001ff */
[----:B0-----:R-:W-:Y:S01]  /*00b0*/  ATOMG.E.EXCH.STRONG.SM PT, RZ, desc[UR4][R2.64], R5 ;  /* 0x8000000502ff79a8 */ /* 0x001fe2000c1eb104 */
[----:B------:R-:W-:Y:S05]  /*00c0*/  EXIT ;  /* 0x000000000000794d */ /* 0x000fea0003800000 */
.L_x_1:
[----:B------:R-:W-:-:S00]  /*00d0*/  BRA `(.L_x_1) ;  /* 0xfffffffc00fc7947 */ /* 0x000fc0000383ffff */
[----:B------:R-:W-:-:S00]  /*00e0*/  NOP ;  /* 0x0000000000007918 */ /* 0x000fc00000000000 */
        /* <DEDUP_REMOVED lines=9> */
.L_x_2:


//--------------------- .nv.shared.reserved.0     --------------------------
	.section	.nv.shared.reserved.0,"aw",@nobits
	.weak		__nv_reservedSMEM_offset_0_alias
	.size		__nv_reservedSMEM_offset_0_alias, 0, 64
	.other		__nv_reservedSMEM_offset_0_alias,@"STO_CUDA_RESERVED_SHARED STV_DEFAULT"
__nv_reservedSMEM_offset_0_alias:
	.zero		0
	.zero		64


//--------------------- .nv.global                --------------------------
	.section	.nv.global,"aw",@nobits
	.align	4
.nv.global:
	.type		flag,@object
	.size		flag,(dummy - flag)
flag:
	.zero		4
	.type		dummy,@object
	.size		dummy,(.L_1 - dummy)
dummy:
	.zero		4
.L_1:


//--------------------- .nv.constant0._Z5kmainPj  --------------------------
	.section	.nv.constant0._Z5kmainPj,"a",@progbits
	.sectionflags	@""
	.align	4
.nv.constant0._Z5kmainPj:
	.zero		904


//--------------------- SYMBOLS --------------------------

	.type		.nv.reservedSmem.offset0,@object
	.size		.nv.reservedSmem.offset0,0x4
